//
// Generated by NVIDIA NVVM Compiler
//
// Compiler Build ID: CL-36424714
// Cuda compilation tools, release 13.0, V13.0.88
// Based on NVVM 20.0.0
//

.version 9.0
.target sm_100
.address_size 64

	// .globl	_Z24gather_bf16_kernel_blockIsEvPKT_PS0_PKiiiiii

.visible .entry _Z24gather_bf16_kernel_blockIsEvPKT_PS0_PKiiiiii(
	.param .u64 .ptr .align 1 _Z24gather_bf16_kernel_blockIsEvPKT_PS0_PKiiiiii_param_0,
	.param .u64 .ptr .align 1 _Z24gather_bf16_kernel_blockIsEvPKT_PS0_PKiiiiii_param_1,
	.param .u64 .ptr .align 1 _Z24gather_bf16_kernel_blockIsEvPKT_PS0_PKiiiiii_param_2,
	.param .u32 _Z24gather_bf16_kernel_blockIsEvPKT_PS0_PKiiiiii_param_3,
	.param .u32 _Z24gather_bf16_kernel_blockIsEvPKT_PS0_PKiiiiii_param_4,
	.param .u32 _Z24gather_bf16_kernel_blockIsEvPKT_PS0_PKiiiiii_param_5,
	.param .u32 _Z24gather_bf16_kernel_blockIsEvPKT_PS0_PKiiiiii_param_6,
	.param .u32 _Z24gather_bf16_kernel_blockIsEvPKT_PS0_PKiiiiii_param_7
)
{
	.reg .pred 	%p<7>;
	.reg .b32 	%r<78>;
	.reg .b64 	%rd<32>;

	ld.param.u64 	%rd7, [_Z24gather_bf16_kernel_blockIsEvPKT_PS0_PKiiiiii_param_0];
	ld.param.u64 	%rd8, [_Z24gather_bf16_kernel_blockIsEvPKT_PS0_PKiiiiii_param_1];
	ld.param.u64 	%rd9, [_Z24gather_bf16_kernel_blockIsEvPKT_PS0_PKiiiiii_param_2];
	ld.param.u32 	%r22, [_Z24gather_bf16_kernel_blockIsEvPKT_PS0_PKiiiiii_param_5];
	ld.param.u32 	%r23, [_Z24gather_bf16_kernel_blockIsEvPKT_PS0_PKiiiiii_param_6];
	ld.param.u32 	%r24, [_Z24gather_bf16_kernel_blockIsEvPKT_PS0_PKiiiiii_param_7];
	cvta.to.global.u64 	%rd10, %rd8;
	cvta.to.global.u64 	%rd11, %rd7;
	cvta.to.global.u64 	%rd12, %rd9;
	mov.u32 	%r25, %ctaid.x;
	mul.lo.s32 	%r26, %r23, %r22;
	rem.s32 	%r27, %r25, %r26;
	div.s32 	%r28, %r27, %r23;
	mul.lo.s32 	%r29, %r28, %r23;
	sub.s32 	%r30, %r27, %r29;
	mul.wide.u32 	%rd13, %r25, 4;
	add.s64 	%rd14, %rd12, %rd13;
	ld.global.nc.u32 	%r31, [%rd14];
	mad.lo.s32 	%r32, %r31, %r22, %r28;
	mad.lo.s32 	%r33, %r32, %r23, %r30;
	mul.lo.s32 	%r34, %r33, %r24;
	mul.lo.s32 	%r35, %r24, %r25;
	shr.s32 	%r36, %r24, 31;
	shr.u32 	%r37, %r36, 29;
	add.s32 	%r38, %r24, %r37;
	shr.s32 	%r1, %r38, 3;
	mul.wide.s32 	%rd15, %r34, 2;
	add.s64 	%rd1, %rd11, %rd15;
	mul.wide.s32 	%rd16, %r35, 2;
	add.s64 	%rd2, %rd10, %rd16;
	mov.u32 	%r77, %tid.x;
	setp.ge.s32 	%p1, %r77, %r1;
	@%p1 bra 	$L__BB0_7;
	mov.u32 	%r3, %ntid.x;
	add.s32 	%r39, %r77, %r3;
	max.u32 	%r40, %r1, %r39;
	setp.lt.u32 	%p2, %r39, %r1;
	selp.u32 	%r41, 1, 0, %p2;
	add.s32 	%r42, %r39, %r41;
	sub.s32 	%r43, %r40, %r42;
	div.u32 	%r44, %r43, %r3;
	add.s32 	%r4, %r44, %r41;
	and.b32  	%r45, %r4, 3;
	setp.eq.s32 	%p3, %r45, 3;
	@%p3 bra 	$L__BB0_4;
	add.s32 	%r46, %r4, 1;
	and.b32  	%r47, %r46, 3;
	mul.wide.u32 	%rd31, %r77, 16;
	mul.wide.u32 	%rd4, %r3, 16;
	neg.s32 	%r72, %r47;
	mad.lo.s32 	%r77, %r3, %r47, %r77;
$L__BB0_3:
	.pragma "nounroll";
	add.s64 	%rd17, %rd2, %rd31;
	add.s64 	%rd18, %rd1, %rd31;
	ld.global.nc.v4.u32 	{%r48, %r49, %r50, %r51}, [%rd18];
	st.global.v4.u32 	[%rd17], {%r48, %r49, %r50, %r51};
	add.s64 	%rd31, %rd31, %rd4;
	add.s32 	%r72, %r72, 1;
	setp.ne.s32 	%p4, %r72, 0;
	@%p4 bra 	$L__BB0_3;
$L__BB0_4:
	setp.lt.u32 	%p5, %r4, 3;
	@%p5 bra 	$L__BB0_7;
	shl.b32 	%r52, %r3, 1;
	add.s32 	%r76, %r77, %r52;
	shl.b32 	%r11, %r3, 2;
	mad.lo.s32 	%r75, %r3, 3, %r77;
	add.s32 	%r74, %r3, %r77;
$L__BB0_6:
	mul.wide.u32 	%rd19, %r77, 16;
	add.s64 	%rd20, %rd2, %rd19;
	add.s64 	%rd21, %rd1, %rd19;
	ld.global.nc.v4.u32 	{%r53, %r54, %r55, %r56}, [%rd21];
	st.global.v4.u32 	[%rd20], {%r53, %r54, %r55, %r56};
	add.s32 	%r57, %r77, %r3;
	mul.wide.u32 	%rd22, %r74, 16;
	add.s64 	%rd23, %rd2, %rd22;
	add.s64 	%rd24, %rd1, %rd22;
	ld.global.nc.v4.u32 	{%r58, %r59, %r60, %r61}, [%rd24];
	st.global.v4.u32 	[%rd23], {%r58, %r59, %r60, %r61};
	add.s32 	%r62, %r57, %r3;
	mul.wide.u32 	%rd25, %r76, 16;
	add.s64 	%rd26, %rd2, %rd25;
	add.s64 	%rd27, %rd1, %rd25;
	ld.global.nc.v4.u32 	{%r63, %r64, %r65, %r66}, [%rd27];
	st.global.v4.u32 	[%rd26], {%r63, %r64, %r65, %r66};
	add.s32 	%r67, %r62, %r3;
	mul.wide.u32 	%rd28, %r75, 16;
	add.s64 	%rd29, %rd2, %rd28;
	add.s64 	%rd30, %rd1, %rd28;
	ld.global.nc.v4.u32 	{%r68, %r69, %r70, %r71}, [%rd30];
	st.global.v4.u32 	[%rd29], {%r68, %r69, %r70, %r71};
	add.s32 	%r77, %r67, %r3;
	add.s32 	%r76, %r76, %r11;
	add.s32 	%r75, %r75, %r11;
	add.s32 	%r74, %r74, %r11;
	setp.lt.s32 	%p6, %r77, %r1;
	@%p6 bra 	$L__BB0_6;
$L__BB0_7:
	ret;

}


// ===== COMPILED SASS (sm_100) =====

	.target	sm_100

	.elftype	@"ET_EXEC"


//--------------------- .note.nv.tkinfo           --------------------------
	.section	.note.nv.tkinfo,"",@"SHT_NOTE"
	.sectionflags	@"SHF_NOTE_NV_TKINFO"
	.tkinfo
        /*0018*/ 	.word	0x00000002
        /*0030*/ 	.string	""
        /*0030*/ 	.string	"ptxas"
        /*0030*/ 	.string	"Cuda compilation tools, release 13.0, V13.0.88"
        /*0030*/ 	.string	"Build cuda_13.0.r13.0/compiler.36424714_0"
        /*0030*/ 	.string	"-arch sm_100 -m 64 "



//--------------------- .note.nv.cuinfo           --------------------------
	.section	.note.nv.cuinfo,"",@"SHT_NOTE"
	.sectionflags	@"SHF_NOTE_NV_CUINFO"
        /*0018*/ 	.short	0x0002
        /*001a*/ 	.short	0x0064
        /*001c*/ 	.short	0x0082
	.zero		2


//--------------------- .nv.info                  --------------------------
	.section	.nv.info,"",@"SHT_CUDA_INFO"
	.align	4


	//----- nvinfo : EIATTR_REGCOUNT
	.align		4
        /*0000*/ 	.byte	0x04, 0x2f
        /*0002*/ 	.short	(.L_1 - .L_0)
	.align		4
.L_0:
        /*0004*/ 	.word	index@(_Z24gather_bf16_kernel_blockIsEvPKT_PS0_PKiiiiii)
        /*0008*/ 	.word	0x00000020


	//----- nvinfo : EIATTR_FRAME_SIZE
	.align		4
.L_1:
        /*000c*/ 	.byte	0x04, 0x11
        /*000e*/ 	.short	(.L_3 - .L_2)
	.align		4
.L_2:
        /*0010*/ 	.word	index@(_Z24gather_bf16_kernel_blockIsEvPKT_PS0_PKiiiiii)
        /*0014*/ 	.word	0x00000000


	//----- nvinfo : EIATTR_MIN_STACK_SIZE
	.align		4
.L_3:
        /*0018*/ 	.byte	0x04, 0x12
        /*001a*/ 	.short	(.L_5 - .L_4)
	.align		4
.L_4:
        /*001c*/ 	.word	index@(_Z24gather_bf16_kernel_blockIsEvPKT_PS0_PKiiiiii)
        /*0020*/ 	.word	0x00000000
.L_5:


//--------------------- .nv.compat                --------------------------
	.section	.nv.compat,"",@"SHT_CUDA_COMPAT_INFO"
	.align	4
        /*0000*/ 	.byte	0x02, 0x09, 0x00, 0x00, 0x02, 0x02, 0x01, 0x00, 0x02, 0x05, 0x05, 0x00, 0x03, 0x07, 0x01, 0x01
        /*0010*/ 	.byte	0x02, 0x03, 0x00, 0x00, 0x02, 0x06, 0x01, 0x00, 0x04, 0x0b, 0x08, 0x00, 0x09, 0x00, 0x00, 0x00
        /*0020*/ 	.byte	0x00, 0x00, 0x00, 0x00


//--------------------- .nv.info._Z24gather_bf16_kernel_blockIsEvPKT_PS0_PKiiiiii --------------------------
	.section	.nv.info._Z24gather_bf16_kernel_blockIsEvPKT_PS0_PKiiiiii,"",@"SHT_CUDA_INFO"
	.sectionflags	@""
	.align	4


	//----- nvinfo : EIATTR_CUDA_API_VERSION
	.align		4
        /*0000*/ 	.byte	0x04, 0x37
        /*0002*/ 	.short	(.L_7 - .L_6)
.L_6:
        /*0004*/ 	.word	0x00000082


	//----- nvinfo : EIATTR_KPARAM_INFO
	.align		4
.L_7:
        /*0008*/ 	.byte	0x04, 0x17
        /*000a*/ 	.short	(.L_9 - .L_8)
.L_8:
        /*000c*/ 	.word	0x00000000
        /*0010*/ 	.short	0x0007
        /*0012*/ 	.short	0x0028
        /*0014*/ 	.byte	0x00, 0xf0, 0x11, 0x00


	//----- nvinfo : EIATTR_KPARAM_INFO
	.align		4
.L_9:
        /*0018*/ 	.byte	0x04, 0x17
        /*001a*/ 	.short	(.L_11 - .L_10)
.L_10:
        /*001c*/ 	.word	0x00000000
        /*0020*/ 	.short	0x0006
        /*0022*/ 	.short	0x0024
        /*0024*/ 	.byte	0x00, 0xf0, 0x11, 0x00


	//----- nvinfo : EIATTR_KPARAM_INFO
	.align		4
.L_11:
        /*0028*/ 	.byte	0x04, 0x17
        /*002a*/ 	.short	(.L_13 - .L_12)
.L_12:
        /*002c*/ 	.word	0x00000000
        /*0030*/ 	.short	0x0005
        /*0032*/ 	.short	0x0020
        /*0034*/ 	.byte	0x00, 0xf0, 0x11, 0x00


	//----- nvinfo : EIATTR_KPARAM_INFO
	.align		4
.L_13:
        /*0038*/ 	.byte	0x04, 0x17
        /*003a*/ 	.short	(.L_15 - .L_14)
.L_14:
        /*003c*/ 	.word	0x00000000
        /*0040*/ 	.short	0x0004
        /*0042*/ 	.short	0x001c
        /*0044*/ 	.byte	0x00, 0xf0, 0x11, 0x00


	//----- nvinfo : EIATTR_KPARAM_INFO
	.align		4
.L_15:
        /*0048*/ 	.byte	0x04, 0x17
        /*004a*/ 	.short	(.L_17 - .L_16)
.L_16:
        /*004c*/ 	.word	0x00000000
        /*0050*/ 	.short	0x0003
        /*0052*/ 	.short	0x0018
        /*0054*/ 	.byte	0x00, 0xf0, 0x11, 0x00


	//----- nvinfo : EIATTR_KPARAM_INFO
	.align		4
.L_17:
        /*0058*/ 	.byte	0x04, 0x17
        /*005a*/ 	.short	(.L_19 - .L_18)
.L_18:
        /*005c*/ 	.word	0x00000000
        /*0060*/ 	.short	0x0002
        /*0062*/ 	.short	0x0010
        /*0064*/ 	.byte	0x00, 0xf5, 0x21, 0x00


	//----- nvinfo : EIATTR_KPARAM_INFO
	.align		4
.L_19:
        /*0068*/ 	.byte	0x04, 0x17
        /*006a*/ 	.short	(.L_21 - .L_20)
.L_20:
        /*006c*/ 	.word	0x00000000
        /*0070*/ 	.short	0x0001
        /*0072*/ 	.short	0x0008
        /*0074*/ 	.byte	0x00, 0xf5, 0x21, 0x00


	//----- nvinfo : EIATTR_KPARAM_INFO
	.align		4
.L_21:
        /*0078*/ 	.byte	0x04, 0x17
        /*007a*/ 	.short	(.L_23 - .L_22)
.L_22:
        /*007c*/ 	.word	0x00000000
        /*0080*/ 	.short	0x0000
        /*0082*/ 	.short	0x0000
        /*0084*/ 	.byte	0x00, 0xf5, 0x21, 0x00


	//----- nvinfo : EIATTR_SPARSE_MMA_MASK
	.align		4
.L_23:
        /*0088*/ 	.byte	0x03, 0x50
        /*008a*/ 	.short	0x0000


	//----- nvinfo : EIATTR_MAXREG_COUNT
	.align		4
        /*008c*/ 	.byte	0x03, 0x1b
        /*008e*/ 	.short	0x00ff


	//----- nvinfo : EIATTR_MERCURY_ISA_VERSION
	.align		4
        /*0090*/ 	.byte	0x03, 0x5f
        /*0092*/ 	.short	0x0101


	//----- nvinfo : EIATTR_VRC_CTA_INIT_COUNT
	.align		4
        /*0094*/ 	.byte	0x02, 0x4a
	.zero		1
	.zero		1


	//----- nvinfo : EIATTR_EXIT_INSTR_OFFSETS
	.align		4
        /*0098*/ 	.byte	0x04, 0x1c
        /*009a*/ 	.short	(.L_25 - .L_24)


	//   ....[0]....
.L_24:
        /*009c*/ 	.word	0x00000440


	//   ....[1]....
        /*00a0*/ 	.word	0x00000770


	//   ....[2]....
        /*00a4*/ 	.word	0x00000920


	//----- nvinfo : EIATTR_CRS_STACK_SIZE
	.align		4
.L_25:
        /*00a8*/ 	.byte	0x04, 0x1e
        /*00aa*/ 	.short	(.L_27 - .L_26)
.L_26:
        /*00ac*/ 	.word	0x00000000


	//----- nvinfo : EIATTR_CBANK_PARAM_SIZE
	.align		4
.L_27:
        /*00b0*/ 	.byte	0x03, 0x19
        /*00b2*/ 	.short	0x002c


	//----- nvinfo : EIATTR_PARAM_CBANK
	.align		4
        /*00b4*/ 	.byte	0x04, 0x0a
        /*00b6*/ 	.short	(.L_29 - .L_28)
	.align		4
.L_28:
        /*00b8*/ 	.word	index@(.nv.constant0._Z24gather_bf16_kernel_blockIsEvPKT_PS0_PKiiiiii)
        /*00bc*/ 	.short	0x0380
        /*00be*/ 	.short	0x002c


	//----- nvinfo : EIATTR_SW_WAR
	.align		4
.L_29:
        /*00c0*/ 	.byte	0x04, 0x36
        /*00c2*/ 	.short	(.L_31 - .L_30)
.L_30:
        /*00c4*/ 	.word	0x00000008
.L_31:


//--------------------- .nv.callgraph             --------------------------
	.section	.nv.callgraph,"",@"SHT_CUDA_CALLGRAPH"
	.align	4
	.sectionentsize	8
	.align		4
        /*0000*/ 	.word	0x00000000
	.align		4
        /*0004*/ 	.word	0xffffffff
	.align		4
        /*0008*/ 	.word	0x00000000
	.align		4
        /*000c*/ 	.word	0xfffffffe
	.align		4
        /*0010*/ 	.word	0x00000000
	.align		4
        /*0014*/ 	.word	0xfffffffd
	.align		4
        /*0018*/ 	.word	0x00000000
	.align		4
        /*001c*/ 	.word	0xfffffffc


//--------------------- .text._Z24gather_bf16_kernel_blockIsEvPKT_PS0_PKiiiiii --------------------------
	.section	.text._Z24gather_bf16_kernel_blockIsEvPKT_PS0_PKiiiiii,"ax",@progbits
	.align	128
        .global         _Z24gather_bf16_kernel_blockIsEvPKT_PS0_PKiiiiii
        .type           _Z24gather_bf16_kernel_blockIsEvPKT_PS0_PKiiiiii,@function
        .size           _Z24gather_bf16_kernel_blockIsEvPKT_PS0_PKiiiiii,(.L_x_5 - _Z24gather_bf16_kernel_blockIsEvPKT_PS0_PKiiiiii)
        .other          _Z24gather_bf16_kernel_blockIsEvPKT_PS0_PKiiiiii,@"STO_CUDA_ENTRY STV_DEFAULT"
_Z24gather_bf16_kernel_blockIsEvPKT_PS0_PKiiiiii:
.text._Z24gather_bf16_kernel_blockIsEvPKT_PS0_PKiiiiii:
[----:B------:R-:W-:Y:S01]  /*0000*/  LDC R1, c[0x0][0x37c] ;  /* 0x0000df00ff017b82 */ /* 0x000fe20000000800 */
[----:B------:R-:W0:Y:S07]  /*0010*/  S2R R0, SR_CTAID.X ;  /* 0x0000000000007919 */ /* 0x000e2e0000002500 */
[----:B------:R-:W0:Y:S01]  /*0020*/  LDC.64 R6, c[0x0][0x390] ;  /* 0x0000e400ff067b82 */ /* 0x000e220000000a00 */
[----:B------:R-:W1:Y:S01]  /*0030*/  LDCU.64 UR6, c[0x0][0x358] ;  /* 0x00006b00ff0677ac */ /* 0x000e620008000a00 */
[----:B------:R-:W2:Y:S06]  /*0040*/  LDCU UR5, c[0x0][0x3a8] ;  /* 0x00007500ff0577ac */ /* 0x000eac0008000800 */
[----:B------:R-:W3:Y:S01]  /*0050*/  LDC.64 R2, c[0x0][0x3a0] ;  /* 0x0000e800ff027b82 */ /* 0x000ee20000000a00 */
[----:B0-----:R-:W-:-:S05]  /*0060*/  IMAD.WIDE.U32 R6, R0, 0x4, R6 ;  /* 0x0000000400067825 */ /* 0x001fca00078e0006 */
[----:B-1----:R0:W4:Y:S01]  /*0070*/  LDG.E.CONSTANT R5, desc[UR6][R6.64] ;  /* 0x0000000606057981 */ /* 0x002122000c1e9900 */
[----:B---3--:R-:W-:Y:S01]  /*0080*/  IMAD R4, R3, R2, RZ ;  /* 0x0000000203047224 */ /* 0x008fe200078e02ff */
[----:B------:R-:W-:Y:S01]  /*0090*/  IABS R13, R0 ;  /* 0x00000000000d7213 */ /* 0x000fe20000000000 */
[----:B--2---:R-:W-:Y:S01]  /*00a0*/  USHF.R.S32.HI UR4, URZ, 0x1f, UR5 ;  /* 0x0000001fff047899 */ /* 0x004fe20008011405 */
[----:B------:R-:W-:Y:S01]  /*00b0*/  ISETP.GE.AND P2, PT, R0, RZ, PT ;  /* 0x000000ff0000720c */ /* 0x000fe20003f46270 */
[----:B------:R-:W1:Y:S01]  /*00c0*/  S2R R25, SR_TID.X ;  /* 0x0000000000197919 */ /* 0x000e620000002100 */
[----:B------:R-:W-:Y:S01]  /*00d0*/  IABS R12, R4 ;  /* 0x00000004000c7213 */ /* 0x000fe20000000000 */
[----:B------:R-:W-:-:S03]  /*00e0*/  ULEA.HI UR4, UR4, UR5, URZ, 0x3 ;  /* 0x0000000504047291 */ /* 0x000fc6000f8f18ff */
[----:B------:R-:W2:Y:S01]  /*00f0*/  I2F.RP R10, R12 ;  /* 0x0000000c000a7306 */ /* 0x000ea20000209400 */
[----:B0-----:R-:W-:Y:S01]  /*0100*/  IABS R6, R3 ;  /* 0x0000000300067213 */ /* 0x001fe20000000000 */
[----:B------:R-:W-:-:S06]  /*0110*/  USHF.R.S32.HI UR4, URZ, 0x3, UR4 ;  /* 0x00000003ff047899 */ /* 0x000fcc0008011404 */
[----:B--2---:R-:W0:Y:S02]  /*0120*/  MUFU.RCP R10, R10 ;  /* 0x0000000a000a7308 */ /* 0x004e240000001000 */
[----:B0-----:R-:W-:-:S06]  /*0130*/  VIADD R8, R10, 0xffffffe ;  /* 0x0ffffffe0a087836 */ /* 0x001fcc0000000000 */
[----:B------:R-:W0:Y:S08]  /*0140*/  I2F.RP R10, R6 ;  /* 0x00000006000a7306 */ /* 0x000e300000209400 */
[----:B------:R2:W3:Y:S08]  /*0150*/  F2I.FTZ.U32.TRUNC.NTZ R9, R8 ;  /* 0x0000000800097305 */ /* 0x0004f0000021f000 */
[----:B0-----:R-:W0:Y:S01]  /*0160*/  MUFU.RCP R10, R10 ;  /* 0x0000000a000a7308 */ /* 0x001e220000001000 */
[----:B--2---:R-:W-:-:S02]  /*0170*/  HFMA2 R8, -RZ, RZ, 0, 0 ;  /* 0x00000000ff087431 */ /* 0x004fc400000001ff */
[----:B---3--:R-:W-:-:S04]  /*0180*/  IMAD.MOV R11, RZ, RZ, -R9 ;  /* 0x000000ffff0b7224 */ /* 0x008fc800078e0a09 */
[----:B------:R-:W-:Y:S01]  /*0190*/  IMAD R7, R11, R12, RZ ;  /* 0x0000000c0b077224 */ /* 0x000fe200078e02ff */
[----:B------:R-:W-:-:S03]  /*01a0*/  IABS R11, R4 ;  /* 0x00000004000b7213 */ /* 0x000fc60000000000 */
[----:B------:R-:W-:Y:S01]  /*01b0*/  IMAD.HI.U32 R9, R9, R7, R8 ;  /* 0x0000000709097227 */ /* 0x000fe200078e0008 */
[----:B------:R-:W-:-:S03]  /*01c0*/  IADD3 R7, PT, PT, RZ, -R11, RZ ;  /* 0x8000000bff077210 */ /* 0x000fc60007ffe0ff */
[----:B------:R-:W-:-:S04]  /*01d0*/  IMAD.MOV.U32 R8, RZ, RZ, R13 ;  /* 0x000000ffff087224 */ /* 0x000fc800078e000d */
[----:B------:R-:W-:-:S04]  /*01e0*/  IMAD.HI.U32 R9, R9, R8, RZ ;  /* 0x0000000809097227 */ /* 0x000fc800078e00ff */
[----:B------:R-:W-:Y:S01]  /*01f0*/  IMAD R7, R9, R7, R8 ;  /* 0x0000000709077224 */ /* 0x000fe200078e0208 */
[----:B0-----:R-:W-:-:S04]  /*0200*/  IADD3 R8, PT, PT, R10, 0xffffffe, RZ ;  /* 0x0ffffffe0a087810 */ /* 0x001fc80007ffe0ff */
[----:B------:R-:W-:Y:S01]  /*0210*/  ISETP.GT.U32.AND P0, PT, R12, R7, PT ;  /* 0x000000070c00720c */ /* 0x000fe20003f04070 */
[----:B------:R0:W2:Y:S02]  /*0220*/  F2I.FTZ.U32.TRUNC.NTZ R9, R8 ;  /* 0x0000000800097305 */ /* 0x0000a4000021f000 */
[----:B0-----:R-:W-:-:S10]  /*0230*/  IMAD.MOV.U32 R8, RZ, RZ, RZ ;  /* 0x000000ffff087224 */ /* 0x001fd400078e00ff */
[----:B------:R-:W-:Y:S01]  /*0240*/  @!P0 IMAD.IADD R7, R7, 0x1, -R12 ;  /* 0x0000000107078824 */ /* 0x000fe200078e0a0c */
[----:B------:R-:W-:-:S04]  /*0250*/  ISETP.NE.AND P0, PT, R4, RZ, PT ;  /* 0x000000ff0400720c */ /* 0x000fc80003f05270 */
[----:B------:R-:W-:-:S13]  /*0260*/  ISETP.GT.U32.AND P1, PT, R12, R7, PT ;  /* 0x000000070c00720c */ /* 0x000fda0003f24070 */
[----:B------:R-:W-:-:S05]  /*0270*/  @!P1 IMAD.IADD R7, R7, 0x1, -R12 ;  /* 0x0000000107079824 */ /* 0x000fca00078e0a0c */
[----:B------:R-:W-:Y:S01]  /*0280*/  MOV R12, R7 ;  /* 0x00000007000c7202 */ /* 0x000fe20000000f00 */
[----:B--2---:R-:W-:-:S03]  /*0290*/  IMAD.MOV R7, RZ, RZ, -R9 ;  /* 0x000000ffff077224 */ /* 0x004fc600078e0a09 */
[----:B------:R-:W-:Y:S01]  /*02a0*/  @!P2 IADD3 R12, PT, PT, -R12, RZ, RZ ;  /* 0x000000ff0c0ca210 */ /* 0x000fe20007ffe1ff */
[----:B------:R-:W-:Y:S01]  /*02b0*/  IMAD R7, R7, R6, RZ ;  /* 0x0000000607077224 */ /* 0x000fe200078e02ff */
[----:B------:R-:W-:-:S03]  /*02c0*/  @!P0 LOP3.LUT R12, RZ, R4, RZ, 0x33, !PT ;  /* 0x00000004ff0c8212 */ /* 0x000fc600078e33ff */
[----:B------:R-:W-:Y:S01]  /*02d0*/  IMAD.HI.U32 R8, R9, R7, R8 ;  /* 0x0000000709087227 */ /* 0x000fe200078e0008 */
[----:B------:R-:W-:-:S04]  /*02e0*/  IABS R4, R12 ;  /* 0x0000000c00047213 */ /* 0x000fc80000000000 */
[----:B------:R-:W-:-:S05]  /*02f0*/  MOV R7, R4 ;  /* 0x0000000400077202 */ /* 0x000fca0000000f00 */
[----:B------:R-:W-:-:S04]  /*0300*/  IMAD.HI.U32 R8, R8, R7, RZ ;  /* 0x0000000708087227 */ /* 0x000fc800078e00ff */
[----:B------:R-:W-:-:S04]  /*0310*/  IMAD.MOV R4, RZ, RZ, -R8 ;  /* 0x000000ffff047224 */ /* 0x000fc800078e0a08 */
[----:B------:R-:W-:Y:S01]  /*0320*/  IMAD R7, R6, R4, R7 ;  /* 0x0000000406077224 */ /* 0x000fe200078e0207 */
[----:B------:R-:W-:-:S04]  /*0330*/  LOP3.LUT R4, R12, R3, RZ, 0x3c, !PT ;  /* 0x000000030c047212 */ /* 0x000fc800078e3cff */
[----:B------:R-:W-:Y:S02]  /*0340*/  ISETP.GT.U32.AND P2, PT, R6, R7, PT ;  /* 0x000000070600720c */ /* 0x000fe40003f44070 */
[----:B------:R-:W-:-:S11]  /*0350*/  ISETP.GE.AND P1, PT, R4, RZ, PT ;  /* 0x000000ff0400720c */ /* 0x000fd60003f26270 */
[-C--:B------:R-:W-:Y:S01]  /*0360*/  @!P2 IADD3 R7, PT, PT, R7, -R6.reuse, RZ ;  /* 0x800000060707a210 */ /* 0x080fe20007ffe0ff */
[----:B------:R-:W-:Y:S01]  /*0370*/  @!P2 VIADD R8, R8, 0x1 ;  /* 0x000000010808a836 */ /* 0x000fe20000000000 */
[----:B------:R-:W-:Y:S02]  /*0380*/  ISETP.NE.AND P2, PT, R3, RZ, PT ;  /* 0x000000ff0300720c */ /* 0x000fe40003f45270 */
[----:B------:R-:W-:-:S13]  /*0390*/  ISETP.GE.U32.AND P0, PT, R7, R6, PT ;  /* 0x000000060700720c */ /* 0x000fda0003f06070 */
[----:B------:R-:W-:Y:S02]  /*03a0*/  @P0 IADD3 R8, PT, PT, R8, 0x1, RZ ;  /* 0x0000000108080810 */ /* 0x000fe40007ffe0ff */
[----:B-1----:R-:W-:-:S03]  /*03b0*/  ISETP.GE.AND P0, PT, R25, UR4, PT ;  /* 0x0000000419007c0c */ /* 0x002fc6000bf06270 */
[----:B------:R-:W-:Y:S01]  /*03c0*/  @!P1 IMAD.MOV R8, RZ, RZ, -R8 ;  /* 0x000000ffff089224 */ /* 0x000fe200078e0a08 */
[----:B------:R-:W-:-:S04]  /*03d0*/  @!P2 LOP3.LUT R8, RZ, R3, RZ, 0x33, !PT ;  /* 0x00000003ff08a212 */ /* 0x000fc800078e33ff */
[----:B------:R-:W-:Y:S01]  /*03e0*/  IADD3 R4, PT, PT, -R8, RZ, RZ ;  /* 0x000000ff08047210 */ /* 0x000fe20007ffe1ff */
[----:B----4-:R-:W-:-:S04]  /*03f0*/  IMAD R5, R5, R2, R8 ;  /* 0x0000000205057224 */ /* 0x010fc800078e0208 */
[----:B------:R-:W-:-:S04]  /*0400*/  IMAD R2, R3, R4, R12 ;  /* 0x0000000403027224 */ /* 0x000fc800078e020c */
[----:B------:R-:W-:Y:S02]  /*0410*/  IMAD R5, R5, R3, R2 ;  /* 0x0000000305057224 */ /* 0x000fe400078e0202 */
[----:B------:R-:W-:Y:S02]  /*0420*/  IMAD R2, R0, UR5, RZ ;  /* 0x0000000500027c24 */ /* 0x000fe4000f8e02ff */
[----:B------:R-:W-:Y:S01]  /*0430*/  IMAD R3, R5, UR5, RZ ;  /* 0x0000000505037c24 */ /* 0x000fe2000f8e02ff */
[----:B------:R-:W-:Y:S06]  /*0440*/  @P0 EXIT ;  /* 0x000000000000094d */ /* 0x000fec0003800000 */
[----:B------:R-:W0:Y:S01]  /*0450*/  LDC R0, c[0x0][0x360] ;  /* 0x0000d800ff007b82 */ /* 0x000e220000000800 */
[----:B------:R-:W-:Y:S07]  /*0460*/  BSSY.RECONVERGENT B0, `(.L_x_0) ;  /* 0x0000030000007945 */ /* 0x000fee0003800200 */
[----:B------:R-:W1:Y:S01]  /*0470*/  LDC.64 R20, c[0x0][0x380] ;  /* 0x0000e000ff147b82 */ /* 0x000e620000000a00 */
[----:B0-----:R-:W0:Y:S01]  /*0480*/  I2F.U32.RP R9, R0 ;  /* 0x0000000000097306 */ /* 0x001e220000209000 */
[----:B------:R-:W-:Y:S01]  /*0490*/  IMAD.IADD R6, R25, 0x1, R0 ;  /* 0x0000000119067824 */ /* 0x000fe200078e0200 */
[----:B------:R-:W-:-:S04]  /*04a0*/  ISETP.NE.U32.AND P2, PT, R0, RZ, PT ;  /* 0x000000ff0000720c */ /* 0x000fc80003f45070 */
[C---:B------:R-:W-:Y:S02]  /*04b0*/  ISETP.GE.U32.AND P0, PT, R6.reuse, UR4, PT ;  /* 0x0000000406007c0c */ /* 0x040fe4000bf06070 */
[----:B------:R-:W-:Y:S01]  /*04c0*/  VIMNMX.U32 R7, PT, PT, R6, UR4, !PT ;  /* 0x0000000406077c48 */ /* 0x000fe2000ffe0000 */
[----:B-1----:R-:W-:Y:S01]  /*04d0*/  IMAD.WIDE R20, R3, 0x2, R20 ;  /* 0x0000000203147825 */ /* 0x002fe200078e0214 */
[----:B------:R-:W-:-:S04]  /*04e0*/  SEL R8, RZ, 0x1, P0 ;  /* 0x00000001ff087807 */ /* 0x000fc80000000000 */
[----:B------:R-:W-:Y:S01]  /*04f0*/  IADD3 R7, PT, PT, R7, -R6, -R8 ;  /* 0x8000000607077210 */ /* 0x000fe20007ffe808 */
[----:B0-----:R-:W0:Y:S02]  /*0500*/  MUFU.RCP R9, R9 ;  /* 0x0000000900097308 */ /* 0x001e240000001000 */
[----:B0-----:R-:W-:-:S06]  /*0510*/  VIADD R4, R9, 0xffffffe ;  /* 0x0ffffffe09047836 */ /* 0x001fcc0000000000 */
[----:B------:R0:W1:Y:S02]  /*0520*/  F2I.FTZ.U32.TRUNC.NTZ R5, R4 ;  /* 0x0000000400057305 */ /* 0x000064000021f000 */
[----:B0-----:R-:W-:Y:S02]  /*0530*/  MOV R4, RZ ;  /* 0x000000ff00047202 */ /* 0x001fe40000000f00 */
[----:B-1----:R-:W-:-:S05]  /*0540*/  IADD3 R11, PT, PT, RZ, -R5, RZ ;  /* 0x80000005ff0b7210 */ /* 0x002fca0007ffe0ff */
[----:B------:R-:W-:-:S04]  /*0550*/  IMAD R11, R11, R0, RZ ;  /* 0x000000000b0b7224 */ /* 0x000fc800078e02ff */
[----:B------:R-:W-:-:S06]  /*0560*/  IMAD.HI.U32 R10, R5, R11, R4 ;  /* 0x0000000b050a7227 */ /* 0x000fcc00078e0004 */
[----:B------:R-:W-:-:S04]  /*0570*/  IMAD.HI.U32 R9, R10, R7, RZ ;  /* 0x000000070a097227 */ /* 0x000fc800078e00ff */
[----:B------:R-:W-:-:S04]  /*0580*/  IMAD.MOV R4, RZ, RZ, -R9 ;  /* 0x000000ffff047224 */ /* 0x000fc800078e0a09 */
[----:B------:R-:W-:Y:S02]  /*0590*/  IMAD R7, R0, R4, R7 ;  /* 0x0000000400077224 */ /* 0x000fe400078e0207 */
[----:B------:R-:W0:Y:S03]  /*05a0*/  LDC.64 R4, c[0x0][0x388] ;  /* 0x0000e200ff047b82 */ /* 0x000e260000000a00 */
[----:B------:R-:W-:-:S13]  /*05b0*/  ISETP.GE.U32.AND P0, PT, R7, R0, PT ;  /* 0x000000000700720c */ /* 0x000fda0003f06070 */
[----:B------:R-:W-:Y:S01]  /*05c0*/  @P0 IADD3 R7, PT, PT, R7, -R0, RZ ;  /* 0x8000000007070210 */ /* 0x000fe20007ffe0ff */
[----:B------:R-:W-:-:S03]  /*05d0*/  @P0 VIADD R9, R9, 0x1 ;  /* 0x0000000109090836 */ /* 0x000fc60000000000 */
[----:B------:R-:W-:Y:S01]  /*05e0*/  ISETP.GE.U32.AND P1, PT, R7, R0, PT ;  /* 0x000000000700720c */ /* 0x000fe20003f26070 */
[----:B0-----:R-:W-:-:S12]  /*05f0*/  IMAD.WIDE R2, R2, 0x2, R4 ;  /* 0x0000000202027825 */ /* 0x001fd800078e0204 */
[----:B------:R-:W-:Y:S02]  /*0600*/  @P1 IADD3 R9, PT, PT, R9, 0x1, RZ ;  /* 0x0000000109091810 */ /* 0x000fe40007ffe0ff */
[----:B------:R-:W-:-:S05]  /*0610*/  @!P2 LOP3.LUT R9, RZ, R0, RZ, 0x33, !PT ;  /* 0x00000000ff09a212 */ /* 0x000fca00078e33ff */
[----:B------:R-:W-:-:S05]  /*0620*/  IMAD.IADD R8, R8, 0x1, R9 ;  /* 0x0000000108087824 */ /* 0x000fca00078e0209 */
[C---:B------:R-:W-:Y:S02]  /*0630*/  LOP3.LUT R6, R8.reuse, 0x3, RZ, 0xc0, !PT ;  /* 0x0000000308067812 */ /* 0x040fe400078ec0ff */
[----:B------:R-:W-:Y:S02]  /*0640*/  ISETP.GE.U32.AND P0, PT, R8, 0x3, PT ;  /* 0x000000030800780c */ /* 0x000fe40003f06070 */
[----:B------:R-:W-:-:S13]  /*0650*/  ISETP.NE.AND P1, PT, R6, 0x3, PT ;  /* 0x000000030600780c */ /* 0x000fda0003f25270 */
[----:B------:R-:W-:Y:S05]  /*0660*/  @!P1 BRA `(.L_x_1) ;  /* 0x00000000003c9947 */ /* 0x000fea0003800000 */
[----:B------:R-:W-:Y:S01]  /*0670*/  IADD3 R4, PT, PT, R8, 0x1, RZ ;  /* 0x0000000108047810 */ /* 0x000fe20007ffe0ff */
[----:B------:R-:W-:-:S03]  /*0680*/  IMAD.WIDE.U32 R8, R25, 0x10, RZ ;  /* 0x0000001019087825 */ /* 0x000fc600078e00ff */
[----:B------:R-:W-:-:S05]  /*0690*/  LOP3.LUT R4, R4, 0x3, RZ, 0xc0, !PT ;  /* 0x0000000304047812 */ /* 0x000fca00078ec0ff */
[----:B------:R-:W-:Y:S02]  /*06a0*/  IMAD R25, R4, R0, R25 ;  /* 0x0000000004197224 */ /* 0x000fe400078e0219 */
[----:B------:R-:W-:-:S07]  /*06b0*/  IMAD.MOV R12, RZ, RZ, -R4 ;  /* 0x000000ffff0c7224 */ /* 0x000fce00078e0a04 */
.L_x_2:
[----:B0-----:R-:W-:-:S04]  /*06c0*/  IADD3 R4, P1, PT, R20, R8, RZ ;  /* 0x0000000814047210 */ /* 0x001fc80007f3e0ff */
[----:B------:R-:W-:-:S06]  /*06d0*/  IADD3.X R5, PT, PT, R21, R9, RZ, P1, !PT ;  /* 0x0000000915057210 */ /* 0x000fcc0000ffe4ff */
[----:B------:R-:W2:Y:S01]  /*06e0*/  LDG.E.128.CONSTANT R4, desc[UR6][R4.64] ;  /* 0x0000000604047981 */ /* 0x000ea2000c1e9d00 */
[----:B------:R-:W-:Y:S02]  /*06f0*/  IADD3 R10, P1, PT, R2, R8, RZ ;  /* 0x00000008020a7210 */ /* 0x000fe40007f3e0ff */
[----:B------:R-:W-:-:S03]  /*0700*/  IADD3 R12, PT, PT, R12, 0x1, RZ ;  /* 0x000000010c0c7810 */ /* 0x000fc60007ffe0ff */
[--C-:B------:R-:W-:Y:S01]  /*0710*/  IMAD.X R11, R3, 0x1, R9.reuse, P1 ;  /* 0x00000001030b7824 */ /* 0x100fe200008e0609 */
[----:B------:R-:W-:Y:S01]  /*0720*/  ISETP.NE.AND P1, PT, R12, RZ, PT ;  /* 0x000000ff0c00720c */ /* 0x000fe20003f25270 */
[----:B------:R-:W-:-:S03]  /*0730*/  IMAD.WIDE.U32 R8, R0, 0x10, R8 ;  /* 0x0000001000087825 */ /* 0x000fc600078e0008 */
[----:B--2---:R0:W-:Y:S09]  /*0740*/  STG.E.128 desc[UR6][R10.64], R4 ;  /* 0x000000040a007986 */ /* 0x0041f2000c101d06 */
[----:B------:R-:W-:Y:S05]  /*0750*/  @P1 BRA `(.L_x_2) ;  /* 0xfffffffc00d81947 */ /* 0x000fea000383ffff */
.L_x_1:
[----:B------:R-:W-:Y:S05]  /*0760*/  BSYNC.RECONVERGENT B0 ;  /* 0x0000000000007941 */ /* 0x000fea0003800200 */
.L_x_0:
[----:B------:R-:W-:Y:S05]  /*0770*/  @!P0 EXIT ;  /* 0x000000000000894d */ /* 0x000fea0003800000 */
[C-C-:B------:R-:W-:Y:S01]  /*0780*/  IMAD R27, R0.reuse, 0x2, R25.reuse ;  /* 0x00000002001b7824 */ /* 0x140fe200078e0219 */
[----:B------:R-:W-:Y:S01]  /*0790*/  IADD3 R24, PT, PT, R25, R0, RZ ;  /* 0x0000000019187210 */ /* 0x000fe20007ffe0ff */
[----:B------:R-:W-:-:S07]  /*07a0*/  IMAD R29, R0, 0x3, R25 ;  /* 0x00000003001d7824 */ /* 0x000fce00078e0219 */
.L_x_3:
[----:B-1----:R-:W-:-:S04]  /*07b0*/  IMAD.WIDE.U32 R16, R25, 0x10, R20 ;  /* 0x0000001019107825 */ /* 0x002fc800078e0014 */
[--C-:B------:R-:W-:Y:S02]  /*07c0*/  IMAD.WIDE.U32 R12, R24, 0x10, R20.reuse ;  /* 0x00000010180c7825 */ /* 0x100fe400078e0014 */
[----:B------:R-:W2:Y:S02]  /*07d0*/  LDG.E.128.CONSTANT R16, desc[UR6][R16.64] ;  /* 0x0000000610107981 */ /* 0x000ea4000c1e9d00 */
[--C-:B------:R-:W-:Y:S02]  /*07e0*/  IMAD.WIDE.U32 R8, R27, 0x10, R20.reuse ;  /* 0x000000101b087825 */ /* 0x100fe400078e0014 */
[----:B------:R-:W3:Y:S02]  /*07f0*/  LDG.E.128.CONSTANT R12, desc[UR6][R12.64] ;  /* 0x000000060c0c7981 */ /* 0x000ee4000c1e9d00 */
[----:B0-----:R-:W-:Y:S02]  /*0800*/  IMAD.WIDE.U32 R4, R29, 0x10, R20 ;  /* 0x000000101d047825 */ /* 0x001fe400078e0014 */
[----:B------:R-:W4:Y:S04]  /*0810*/  LDG.E.128.CONSTANT R8, desc[UR6][R8.64] ;  /* 0x0000000608087981 */ /* 0x000f28000c1e9d00 */
[----:B------:R-:W5:Y:S01]  /*0820*/  LDG.E.128.CONSTANT R4, desc[UR6][R4.64] ;  /* 0x0000000604047981 */ /* 0x000f62000c1e9d00 */
[----:B------:R-:W-:Y:S01]  /*0830*/  IMAD.WIDE.U32 R22, R25, 0x10, R2 ;  /* 0x0000001019167825 */ /* 0x000fe200078e0002 */
[----:B------:R-:W-:-:S04]  /*0840*/  IADD3 R25, PT, PT, R0, R25, R0 ;  /* 0x0000001900197210 */ /* 0x000fc80007ffe000 */
[----:B------:R-:W-:-:S04]  /*0850*/  IADD3 R25, PT, PT, R0, R25, R0 ;  /* 0x0000001900197210 */ /* 0x000fc80007ffe000 */
[----:B------:R-:W-:Y:S01]  /*0860*/  ISETP.GE.AND P0, PT, R25, UR4, PT ;  /* 0x0000000419007c0c */ /* 0x000fe2000bf06270 */
[----:B--2---:R0:W-:Y:S02]  /*0870*/  STG.E.128 desc[UR6][R22.64], R16 ;  /* 0x0000001016007986 */ /* 0x0041e4000c101d06 */
[----:B0-----:R-:W-:-:S04]  /*0880*/  IMAD.WIDE.U32 R22, R24, 0x10, R2 ;  /* 0x0000001018167825 */ /* 0x001fc800078e0002 */
[----:B------:R-:W-:Y:S01]  /*0890*/  IMAD.WIDE.U32 R16, R29, 0x10, R2 ;  /* 0x000000101d107825 */ /* 0x000fe200078e0002 */
[----:B---3--:R0:W-:Y:S01]  /*08a0*/  STG.E.128 desc[UR6][R22.64], R12 ;  /* 0x0000000c16007986 */ /* 0x0081e2000c101d06 */
[C---:B------:R-:W-:Y:S02]  /*08b0*/  LEA R29, R0.reuse, R29, 0x2 ;  /* 0x0000001d001d7211 */ /* 0x040fe400078e10ff */
[----:B------:R-:W-:Y:S02]  /*08c0*/  IMAD R24, R0, 0x4, R24 ;  /* 0x0000000400187824 */ /* 0x000fe400078e0218 */
[----:B0-----:R-:W-:-:S04]  /*08d0*/  IMAD.WIDE.U32 R14, R27, 0x10, R2 ;  /* 0x000000101b0e7825 */ /* 0x001fc800078e0002 */
[----:B------:R-:W-:Y:S01]  /*08e0*/  IMAD R27, R0, 0x4, R27 ;  /* 0x00000004001b7824 */ /* 0x000fe200078e021b */
[----:B----4-:R1:W-:Y:S04]  /*08f0*/  STG.E.128 desc[UR6][R14.64], R8 ;  /* 0x000000080e007986 */ /* 0x0103e8000c101d06 */
[----:B-----5:R1:W-:Y:S01]  /*0900*/  STG.E.128 desc[UR6][R16.64], R4 ;  /* 0x0000000410007986 */ /* 0x0203e2000c101d06 */
[----:B------:R-:W-:Y:S05]  /*0910*/  @!P0 BRA `(.L_x_3) ;  /* 0xfffffffc00a48947 */ /* 0x000fea000383ffff */
[----:B------:R-:W-:Y:S05]  /*0920*/  EXIT ;  /* 0x000000000000794d */ /* 0x000fea0003800000 */
.L_x_4:
[----:B------:R-:W-:-:S00]  /*0930*/  BRA `(.L_x_4) ;  /* 0xfffffffc00fc7947 */ /* 0x000fc0000383ffff */
[----:B------:R-:W-:-:S00]  /*0940*/  NOP ;  /* 0x0000000000007918 */ /* 0x000fc00000000000 */
        /* <DEDUP_REMOVED lines=11> */
.L_x_5:


//--------------------- .nv.shared.reserved.0     --------------------------
	.section	.nv.shared.reserved.0,"aw",@nobits
	.weak		__nv_reservedSMEM_offset_0_alias
	.size		__nv_reservedSMEM_offset_0_alias, 0, 64
	.other		__nv_reservedSMEM_offset_0_alias,@"STO_CUDA_RESERVED_SHARED STV_DEFAULT"
__nv_reservedSMEM_offset_0_alias:
	.zero		0
	.zero		64


//--------------------- .nv.constant0._Z24gather_bf16_kernel_blockIsEvPKT_PS0_PKiiiiii --------------------------
	.section	.nv.constant0._Z24gather_bf16_kernel_blockIsEvPKT_PS0_PKiiiiii,"a",@progbits
	.sectionflags	@""
	.align	4
.nv.constant0._Z24gather_bf16_kernel_blockIsEvPKT_PS0_PKiiiiii:
	.zero		940


//--------------------- SYMBOLS --------------------------

	.type		.nv.reservedSmem.offset0,@object
	.size		.nv.reservedSmem.offset0,0x4
